//
// Generated by NVIDIA NVVM Compiler
//
// Compiler Build ID: CL-36424714
// Cuda compilation tools, release 13.0, V13.0.88
// Based on NVVM 20.0.0
//

.version 9.0
.target sm_100
.address_size 64

	// .globl	_Z3minPi

.visible .entry _Z3minPi(
	.param .u64 .ptr .align 1 _Z3minPi_param_0
)
{
	.reg .pred 	%p<4>;
	.reg .b32 	%r<15>;
	.reg .b64 	%rd<7>;

	ld.param.u64 	%rd3, [_Z3minPi_param_0];
	cvta.to.global.u64 	%rd1, %rd3;
	mov.u32 	%r1, %tid.x;
	mov.u32 	%r13, %ntid.x;
	shl.b32 	%r3, %r1, 1;
	mov.b32 	%r14, 1;
$L__BB0_1:
	mov.u32 	%r4, %r13;
	setp.ge.u32 	%p1, %r1, %r4;
	@%p1 bra 	$L__BB0_4;
	mul.lo.s32 	%r10, %r3, %r14;
	add.s32 	%r11, %r10, %r14;
	mul.wide.u32 	%rd4, %r11, 4;
	add.s64 	%rd5, %rd1, %rd4;
	ld.global.u32 	%r6, [%rd5];
	mul.wide.u32 	%rd6, %r10, 4;
	add.s64 	%rd2, %rd1, %rd6;
	ld.global.u32 	%r12, [%rd2];
	setp.ge.s32 	%p2, %r6, %r12;
	@%p2 bra 	$L__BB0_4;
	st.global.u32 	[%rd2], %r6;
$L__BB0_4:
	shl.b32 	%r14, %r14, 1;
	shr.u32 	%r13, %r4, 1;
	setp.gt.u32 	%p3, %r4, 1;
	@%p3 bra 	$L__BB0_1;
	ret;

}


// ===== COMPILED SASS (sm_100) =====

	.target	sm_100

	.elftype	@"ET_EXEC"


//--------------------- .note.nv.tkinfo           --------------------------
	.section	.note.nv.tkinfo,"",@"SHT_NOTE"
	.sectionflags	@"SHF_NOTE_NV_TKINFO"
	.tkinfo
        /*0018*/ 	.word	0x00000002
        /*0030*/ 	.string	""
        /*0030*/ 	.string	"ptxas"
        /*0030*/ 	.string	"Cuda compilation tools, release 13.0, V13.0.88"
        /*0030*/ 	.string	"Build cuda_13.0.r13.0/compiler.36424714_0"
        /*0030*/ 	.string	"-arch sm_100 -m 64 "



//--------------------- .note.nv.cuinfo           --------------------------
	.section	.note.nv.cuinfo,"",@"SHT_NOTE"
	.sectionflags	@"SHF_NOTE_NV_CUINFO"
        /*0018*/ 	.short	0x0002
        /*001a*/ 	.short	0x0064
        /*001c*/ 	.short	0x0082
	.zero		2


//--------------------- .nv.info                  --------------------------
	.section	.nv.info,"",@"SHT_CUDA_INFO"
	.align	4


	//----- nvinfo : EIATTR_REGCOUNT
	.align		4
        /*0000*/ 	.byte	0x04, 0x2f
        /*0002*/ 	.short	(.L_1 - .L_0)
	.align		4
.L_0:
        /*0004*/ 	.word	index@(_Z3minPi)
        /*0008*/ 	.word	0x0000000c


	//----- nvinfo : EIATTR_FRAME_SIZE
	.align		4
.L_1:
        /*000c*/ 	.byte	0x04, 0x11
        /*000e*/ 	.short	(.L_3 - .L_2)
	.align		4
.L_2:
        /*0010*/ 	.word	index@(_Z3minPi)
        /*0014*/ 	.word	0x00000000


	//----- nvinfo : EIATTR_MIN_STACK_SIZE
	.align		4
.L_3:
        /*0018*/ 	.byte	0x04, 0x12
        /*001a*/ 	.short	(.L_5 - .L_4)
	.align		4
.L_4:
        /*001c*/ 	.word	index@(_Z3minPi)
        /*0020*/ 	.word	0x00000000
.L_5:


//--------------------- .nv.compat                --------------------------
	.section	.nv.compat,"",@"SHT_CUDA_COMPAT_INFO"
	.align	4
        /*0000*/ 	.byte	0x02, 0x09, 0x00, 0x00, 0x02, 0x02, 0x01, 0x00, 0x02, 0x05, 0x05, 0x00, 0x03, 0x07, 0x01, 0x01
        /*0010*/ 	.byte	0x02, 0x03, 0x00, 0x00, 0x02, 0x06, 0x01, 0x00, 0x04, 0x0b, 0x08, 0x00, 0x09, 0x00, 0x00, 0x00
        /*0020*/ 	.byte	0x00, 0x00, 0x00, 0x00


//--------------------- .nv.info._Z3minPi         --------------------------
	.section	.nv.info._Z3minPi,"",@"SHT_CUDA_INFO"
	.sectionflags	@""
	.align	4


	//----- nvinfo : EIATTR_CUDA_API_VERSION
	.align		4
        /*0000*/ 	.byte	0x04, 0x37
        /*0002*/ 	.short	(.L_7 - .L_6)
.L_6:
        /*0004*/ 	.word	0x00000082


	//----- nvinfo : EIATTR_KPARAM_INFO
	.align		4
.L_7:
        /*0008*/ 	.byte	0x04, 0x17
        /*000a*/ 	.short	(.L_9 - .L_8)
.L_8:
        /*000c*/ 	.word	0x00000000
        /*0010*/ 	.short	0x0000
        /*0012*/ 	.short	0x0000
        /*0014*/ 	.byte	0x00, 0xf5, 0x21, 0x00


	//----- nvinfo : EIATTR_SPARSE_MMA_MASK
	.align		4
.L_9:
        /*0018*/ 	.byte	0x03, 0x50
        /*001a*/ 	.short	0x0000


	//----- nvinfo : EIATTR_MAXREG_COUNT
	.align		4
        /*001c*/ 	.byte	0x03, 0x1b
        /*001e*/ 	.short	0x00ff


	//----- nvinfo : EIATTR_MERCURY_ISA_VERSION
	.align		4
        /*0020*/ 	.byte	0x03, 0x5f
        /*0022*/ 	.short	0x0101


	//----- nvinfo : EIATTR_VRC_CTA_INIT_COUNT
	.align		4
        /*0024*/ 	.byte	0x02, 0x4a
	.zero		1
	.zero		1


	//----- nvinfo : EIATTR_EXIT_INSTR_OFFSETS
	.align		4
        /*0028*/ 	.byte	0x04, 0x1c
        /*002a*/ 	.short	(.L_11 - .L_10)


	//   ....[0]....
.L_10:
        /*002c*/ 	.word	0x00000180


	//----- nvinfo : EIATTR_CRS_STACK_SIZE
	.align		4
.L_11:
        /*0030*/ 	.byte	0x04, 0x1e
        /*0032*/ 	.short	(.L_13 - .L_12)
.L_12:
        /*0034*/ 	.word	0x00000000


	//----- nvinfo : EIATTR_CBANK_PARAM_SIZE
	.align		4
.L_13:
        /*0038*/ 	.byte	0x03, 0x19
        /*003a*/ 	.short	0x0008


	//----- nvinfo : EIATTR_PARAM_CBANK
	.align		4
        /*003c*/ 	.byte	0x04, 0x0a
        /*003e*/ 	.short	(.L_15 - .L_14)
	.align		4
.L_14:
        /*0040*/ 	.word	index@(.nv.constant0._Z3minPi)
        /*0044*/ 	.short	0x0380
        /*0046*/ 	.short	0x0008


	//----- nvinfo : EIATTR_SW_WAR
	.align		4
.L_15:
        /*0048*/ 	.byte	0x04, 0x36
        /*004a*/ 	.short	(.L_17 - .L_16)
.L_16:
        /*004c*/ 	.word	0x00000008
.L_17:


//--------------------- .nv.callgraph             --------------------------
	.section	.nv.callgraph,"",@"SHT_CUDA_CALLGRAPH"
	.align	4
	.sectionentsize	8
	.align		4
        /*0000*/ 	.word	0x00000000
	.align		4
        /*0004*/ 	.word	0xffffffff
	.align		4
        /*0008*/ 	.word	0x00000000
	.align		4
        /*000c*/ 	.word	0xfffffffe
	.align		4
        /*0010*/ 	.word	0x00000000
	.align		4
        /*0014*/ 	.word	0xfffffffd
	.align		4
        /*0018*/ 	.word	0x00000000
	.align		4
        /*001c*/ 	.word	0xfffffffc


//--------------------- .text._Z3minPi            --------------------------
	.section	.text._Z3minPi,"ax",@progbits
	.align	128
        .global         _Z3minPi
        .type           _Z3minPi,@function
        .size           _Z3minPi,(.L_x_4 - _Z3minPi)
        .other          _Z3minPi,@"STO_CUDA_ENTRY STV_DEFAULT"
_Z3minPi:
.text._Z3minPi:
[----:B------:R-:W-:Y:S01]  /*0000*/  LDC R1, c[0x0][0x37c] ;  /* 0x0000df00ff017b82 */ /* 0x000fe20000000800 */
[----:B------:R-:W0:Y:S07]  /*0010*/  S2R R9, SR_TID.X ;  /* 0x0000000000097919 */ /* 0x000e2e0000002100 */
[----:B------:R-:W1:Y:S01]  /*0020*/  LDC.64 R4, c[0x0][0x380] ;  /* 0x0000e000ff047b82 */ /* 0x000e620000000a00 */
[----:B------:R-:W2:Y:S01]  /*0030*/  LDCU.64 UR8, c[0x0][0x358] ;  /* 0x00006b00ff0877ac */ /* 0x000ea20008000a00 */
[----:B------:R-:W3:Y:S01]  /*0040*/  LDCU UR4, c[0x0][0x360] ;  /* 0x00006c00ff0477ac */ /* 0x000ee20008000800 */
[----:B------:R-:W-:Y:S01]  /*0050*/  UMOV UR6, 0x1 ;  /* 0x0000000100067882 */ /* 0x000fe20000000000 */
[----:B0-23--:R-:W-:-:S07]  /*0060*/  SHF.L.U32 R8, R9, 0x1, RZ ;  /* 0x0000000109087819 */ /* 0x00dfce00000006ff */
.L_x_2:
[----:B------:R-:W-:Y:S01]  /*0070*/  ISETP.GE.U32.AND P0, PT, R9, UR4, PT ;  /* 0x0000000409007c0c */ /* 0x000fe2000bf06070 */
[----:B------:R-:W-:-:S12]  /*0080*/  BSSY.RECONVERGENT B0, `(.L_x_0) ;  /* 0x000000a000007945 */ /* 0x000fd80003800200 */
[----:B0-----:R-:W-:Y:S05]  /*0090*/  @P0 BRA `(.L_x_1) ;  /* 0x0000000000200947 */ /* 0x001fea0003800000 */
[----:B------:R-:W-:-:S05]  /*00a0*/  IMAD R7, R8, UR6, RZ ;  /* 0x0000000608077c24 */ /* 0x000fca000f8e02ff */
[C---:B------:R-:W-:Y:S01]  /*00b0*/  IADD3 R3, PT, PT, R7.reuse, UR6, RZ ;  /* 0x0000000607037c10 */ /* 0x040fe2000fffe0ff */
[----:B-1----:R-:W-:-:S04]  /*00c0*/  IMAD.WIDE.U32 R6, R7, 0x4, R4 ;  /* 0x0000000407067825 */ /* 0x002fc800078e0004 */
[----:B------:R-:W-:Y:S01]  /*00d0*/  IMAD.WIDE.U32 R2, R3, 0x4, R4 ;  /* 0x0000000403027825 */ /* 0x000fe200078e0004 */
[----:B------:R-:W2:Y:S05]  /*00e0*/  LDG.E R0, desc[UR8][R6.64] ;  /* 0x0000000806007981 */ /* 0x000eaa000c1e1900 */
[----:B------:R-:W2:Y:S02]  /*00f0*/  LDG.E R3, desc[UR8][R2.64] ;  /* 0x0000000802037981 */ /* 0x000ea4000c1e1900 */
[----:B--2---:R-:W-:-:S13]  /*0100*/  ISETP.GE.AND P0, PT, R3, R0, PT ;  /* 0x000000000300720c */ /* 0x004fda0003f06270 */
[----:B------:R0:W-:Y:S02]  /*0110*/  @!P0 STG.E desc[UR8][R6.64], R3 ;  /* 0x0000000306008986 */ /* 0x0001e4000c101908 */
.L_x_1:
[----:B------:R-:W-:Y:S05]  /*0120*/  BSYNC.RECONVERGENT B0 ;  /* 0x0000000000007941 */ /* 0x000fea0003800200 */
.L_x_0:
[----:B------:R-:W-:Y:S02]  /*0130*/  UISETP.GT.U32.AND UP0, UPT, UR4, 0x1, UPT ;  /* 0x000000010400788c */ /* 0x000fe4000bf04070 */
[----:B------:R-:W-:Y:S02]  /*0140*/  USHF.R.U32.HI UR5, URZ, 0x1, UR4 ;  /* 0x00000001ff057899 */ /* 0x000fe40008011604 */
[----:B------:R-:W-:-:S05]  /*0150*/  USHF.L.U32 UR6, UR6, 0x1, URZ ;  /* 0x0000000106067899 */ /* 0x000fca00080006ff */
[----:B------:R-:W-:Y:S01]  /*0160*/  UMOV UR4, UR5 ;  /* 0x0000000500047c82 */ /* 0x000fe20008000000 */
[----:B------:R-:W-:Y:S06]  /*0170*/  BRA.U UP0, `(.L_x_2) ;  /* 0xfffffffd00bc7547 */ /* 0x000fec000b83ffff */
[----:B------:R-:W-:Y:S05]  /*0180*/  EXIT ;  /* 0x000000000000794d */ /* 0x000fea0003800000 */
.L_x_3:
[----:B------:R-:W-:-:S00]  /*0190*/  BRA `(.L_x_3) ;  /* 0xfffffffc00fc7947 */ /* 0x000fc0000383ffff */
[----:B------:R-:W-:-:S00]  /*01a0*/  NOP ;  /* 0x0000000000007918 */ /* 0x000fc00000000000 */
        /* <DEDUP_REMOVED lines=13> */
.L_x_4:


//--------------------- .nv.shared.reserved.0     --------------------------
	.section	.nv.shared.reserved.0,"aw",@nobits
	.weak		__nv_reservedSMEM_offset_0_alias
	.size		__nv_reservedSMEM_offset_0_alias, 0, 64
	.other		__nv_reservedSMEM_offset_0_alias,@"STO_CUDA_RESERVED_SHARED STV_DEFAULT"
__nv_reservedSMEM_offset_0_alias:
	.zero		0
	.zero		64


//--------------------- .nv.constant0._Z3minPi    --------------------------
	.section	.nv.constant0._Z3minPi,"a",@progbits
	.sectionflags	@""
	.align	4
.nv.constant0._Z3minPi:
	.zero		904


//--------------------- SYMBOLS --------------------------

	.type		.nv.reservedSmem.offset0,@object
	.size		.nv.reservedSmem.offset0,0x4
